//
// Generated by NVIDIA NVVM Compiler
//
// Compiler Build ID: CL-36424714
// Cuda compilation tools, release 13.0, V13.0.88
// Based on NVVM 20.0.0
//

.version 9.0
.target sm_100
.address_size 64

	// .globl	_Z19arithmetic_kernel_1v

.visible .entry _Z19arithmetic_kernel_1v()
{


	ret;

}
	// .globl	_Z19arithmetic_kernel_2v
.visible .entry _Z19arithmetic_kernel_2v()
{


	ret;

}
	// .globl	_Z19arithmetic_kernel_3v
.visible .entry _Z19arithmetic_kernel_3v()
{


	ret;

}
	// .globl	_Z19arithmetic_kernel_4v
.visible .entry _Z19arithmetic_kernel_4v()
{


	ret;

}
	// .globl	_Z19arithmetic_kernel_5v
.visible .entry _Z19arithmetic_kernel_5v()
{


	ret;

}


// ===== COMPILED SASS (sm_100) =====

	.target	sm_100

	.elftype	@"ET_EXEC"


//--------------------- .note.nv.tkinfo           --------------------------
	.section	.note.nv.tkinfo,"",@"SHT_NOTE"
	.sectionflags	@"SHF_NOTE_NV_TKINFO"
	.tkinfo
        /*0018*/ 	.word	0x00000002
        /*0030*/ 	.string	""
        /*0030*/ 	.string	"ptxas"
        /*0030*/ 	.string	"Cuda compilation tools, release 13.0, V13.0.88"
        /*0030*/ 	.string	"Build cuda_13.0.r13.0/compiler.36424714_0"
        /*0030*/ 	.string	"-arch sm_100 -m 64 "



//--------------------- .note.nv.cuinfo           --------------------------
	.section	.note.nv.cuinfo,"",@"SHT_NOTE"
	.sectionflags	@"SHF_NOTE_NV_CUINFO"
        /*0018*/ 	.short	0x0002
        /*001a*/ 	.short	0x0064
        /*001c*/ 	.short	0x0082
	.zero		2


//--------------------- .nv.info                  --------------------------
	.section	.nv.info,"",@"SHT_CUDA_INFO"
	.align	4


	//----- nvinfo : EIATTR_REGCOUNT
	.align		4
        /*0000*/ 	.byte	0x04, 0x2f
        /*0002*/ 	.short	(.L_1 - .L_0)
	.align		4
.L_0:
        /*0004*/ 	.word	index@(_Z19arithmetic_kernel_1v)
        /*0008*/ 	.word	0x00000004


	//----- nvinfo : EIATTR_FRAME_SIZE
	.align		4
.L_1:
        /*000c*/ 	.byte	0x04, 0x11
        /*000e*/ 	.short	(.L_3 - .L_2)
	.align		4
.L_2:
        /*0010*/ 	.word	index@(_Z19arithmetic_kernel_1v)
        /*0014*/ 	.word	0x00000000


	//----- nvinfo : EIATTR_REGCOUNT
	.align		4
.L_3:
        /*0018*/ 	.byte	0x04, 0x2f
        /*001a*/ 	.short	(.L_5 - .L_4)
	.align		4
.L_4:
        /*001c*/ 	.word	index@(_Z19arithmetic_kernel_2v)
        /*0020*/ 	.word	0x00000004


	//----- nvinfo : EIATTR_FRAME_SIZE
	.align		4
.L_5:
        /*0024*/ 	.byte	0x04, 0x11
        /*0026*/ 	.short	(.L_7 - .L_6)
	.align		4
.L_6:
        /*0028*/ 	.word	index@(_Z19arithmetic_kernel_2v)
        /*002c*/ 	.word	0x00000000


	//----- nvinfo : EIATTR_REGCOUNT
	.align		4
.L_7:
        /*0030*/ 	.byte	0x04, 0x2f
        /*0032*/ 	.short	(.L_9 - .L_8)
	.align		4
.L_8:
        /*0034*/ 	.word	index@(_Z19arithmetic_kernel_3v)
        /*0038*/ 	.word	0x00000004


	//----- nvinfo : EIATTR_FRAME_SIZE
	.align		4
.L_9:
        /*003c*/ 	.byte	0x04, 0x11
        /*003e*/ 	.short	(.L_11 - .L_10)
	.align		4
.L_10:
        /*0040*/ 	.word	index@(_Z19arithmetic_kernel_3v)
        /*0044*/ 	.word	0x00000000


	//----- nvinfo : EIATTR_REGCOUNT
	.align		4
.L_11:
        /*0048*/ 	.byte	0x04, 0x2f
        /*004a*/ 	.short	(.L_13 - .L_12)
	.align		4
.L_12:
        /*004c*/ 	.word	index@(_Z19arithmetic_kernel_4v)
        /*0050*/ 	.word	0x00000004


	//----- nvinfo : EIATTR_FRAME_SIZE
	.align		4
.L_13:
        /*0054*/ 	.byte	0x04, 0x11
        /*0056*/ 	.short	(.L_15 - .L_14)
	.align		4
.L_14:
        /*0058*/ 	.word	index@(_Z19arithmetic_kernel_4v)
        /*005c*/ 	.word	0x00000000


	//----- nvinfo : EIATTR_REGCOUNT
	.align		4
.L_15:
        /*0060*/ 	.byte	0x04, 0x2f
        /*0062*/ 	.short	(.L_17 - .L_16)
	.align		4
.L_16:
        /*0064*/ 	.word	index@(_Z19arithmetic_kernel_5v)
        /*0068*/ 	.word	0x00000004


	//----- nvinfo : EIATTR_FRAME_SIZE
	.align		4
.L_17:
        /*006c*/ 	.byte	0x04, 0x11
        /*006e*/ 	.short	(.L_19 - .L_18)
	.align		4
.L_18:
        /*0070*/ 	.word	index@(_Z19arithmetic_kernel_5v)
        /*0074*/ 	.word	0x00000000


	//----- nvinfo : EIATTR_MIN_STACK_SIZE
	.align		4
.L_19:
        /*0078*/ 	.byte	0x04, 0x12
        /*007a*/ 	.short	(.L_21 - .L_20)
	.align		4
.L_20:
        /*007c*/ 	.word	index@(_Z19arithmetic_kernel_5v)
        /*0080*/ 	.word	0x00000000


	//----- nvinfo : EIATTR_MIN_STACK_SIZE
	.align		4
.L_21:
        /*0084*/ 	.byte	0x04, 0x12
        /*0086*/ 	.short	(.L_23 - .L_22)
	.align		4
.L_22:
        /*0088*/ 	.word	index@(_Z19arithmetic_kernel_4v)
        /*008c*/ 	.word	0x00000000


	//----- nvinfo : EIATTR_MIN_STACK_SIZE
	.align		4
.L_23:
        /*0090*/ 	.byte	0x04, 0x12
        /*0092*/ 	.short	(.L_25 - .L_24)
	.align		4
.L_24:
        /*0094*/ 	.word	index@(_Z19arithmetic_kernel_3v)
        /*0098*/ 	.word	0x00000000


	//----- nvinfo : EIATTR_MIN_STACK_SIZE
	.align		4
.L_25:
        /*009c*/ 	.byte	0x04, 0x12
        /*009e*/ 	.short	(.L_27 - .L_26)
	.align		4
.L_26:
        /*00a0*/ 	.word	index@(_Z19arithmetic_kernel_2v)
        /*00a4*/ 	.word	0x00000000


	//----- nvinfo : EIATTR_MIN_STACK_SIZE
	.align		4
.L_27:
        /*00a8*/ 	.byte	0x04, 0x12
        /*00aa*/ 	.short	(.L_29 - .L_28)
	.align		4
.L_28:
        /*00ac*/ 	.word	index@(_Z19arithmetic_kernel_1v)
        /*00b0*/ 	.word	0x00000000
.L_29:


//--------------------- .nv.compat                --------------------------
	.section	.nv.compat,"",@"SHT_CUDA_COMPAT_INFO"
	.align	4
        /*0000*/ 	.byte	0x02, 0x09, 0x00, 0x00, 0x02, 0x02, 0x01, 0x00, 0x02, 0x05, 0x05, 0x00, 0x03, 0x07, 0x01, 0x01
        /*0010*/ 	.byte	0x02, 0x03, 0x00, 0x00, 0x02, 0x06, 0x01, 0x00, 0x04, 0x0b, 0x08, 0x00, 0x09, 0x00, 0x00, 0x00
        /*0020*/ 	.byte	0x00, 0x00, 0x00, 0x00


//--------------------- .nv.info._Z19arithmetic_kernel_5v --------------------------
	.section	.nv.info._Z19arithmetic_kernel_5v,"",@"SHT_CUDA_INFO"
	.sectionflags	@""
	.align	4


	//----- nvinfo : EIATTR_CUDA_API_VERSION
	.align		4
        /*0000*/ 	.byte	0x04, 0x37
        /*0002*/ 	.short	(.L_31 - .L_30)
.L_30:
        /*0004*/ 	.word	0x00000082


	//----- nvinfo : EIATTR_SPARSE_MMA_MASK
	.align		4
.L_31:
        /*0008*/ 	.byte	0x03, 0x50
        /*000a*/ 	.short	0x0000


	//----- nvinfo : EIATTR_MAXREG_COUNT
	.align		4
        /*000c*/ 	.byte	0x03, 0x1b
        /*000e*/ 	.short	0x00ff


	//----- nvinfo : EIATTR_MERCURY_ISA_VERSION
	.align		4
        /*0010*/ 	.byte	0x03, 0x5f
        /*0012*/ 	.short	0x0101


	//----- nvinfo : EIATTR_VRC_CTA_INIT_COUNT
	.align		4
        /*0014*/ 	.byte	0x02, 0x4a
	.zero		1
	.zero		1


	//----- nvinfo : EIATTR_EXIT_INSTR_OFFSETS
	.align		4
        /*0018*/ 	.byte	0x04, 0x1c
        /*001a*/ 	.short	(.L_33 - .L_32)


	//   ....[0]....
.L_32:
        /*001c*/ 	.word	0x00000010


	//----- nvinfo : EIATTR_SW_WAR
	.align		4
.L_33:
        /*0020*/ 	.byte	0x04, 0x36
        /*0022*/ 	.short	(.L_35 - .L_34)
.L_34:
        /*0024*/ 	.word	0x00000008
.L_35:


//--------------------- .nv.info._Z19arithmetic_kernel_4v --------------------------
	.section	.nv.info._Z19arithmetic_kernel_4v,"",@"SHT_CUDA_INFO"
	.sectionflags	@""
	.align	4


	//----- nvinfo : EIATTR_CUDA_API_VERSION
	.align		4
        /*0000*/ 	.byte	0x04, 0x37
        /*0002*/ 	.short	(.L_37 - .L_36)
.L_36:
        /*0004*/ 	.word	0x00000082


	//----- nvinfo : EIATTR_SPARSE_MMA_MASK
	.align		4
.L_37:
        /*0008*/ 	.byte	0x03, 0x50
        /*000a*/ 	.short	0x0000


	//----- nvinfo : EIATTR_MAXREG_COUNT
	.align		4
        /*000c*/ 	.byte	0x03, 0x1b
        /*000e*/ 	.short	0x00ff


	//----- nvinfo : EIATTR_MERCURY_ISA_VERSION
	.align		4
        /*0010*/ 	.byte	0x03, 0x5f
        /*0012*/ 	.short	0x0101


	//----- nvinfo : EIATTR_VRC_CTA_INIT_COUNT
	.align		4
        /*0014*/ 	.byte	0x02, 0x4a
	.zero		1
	.zero		1


	//----- nvinfo : EIATTR_EXIT_INSTR_OFFSETS
	.align		4
        /*0018*/ 	.byte	0x04, 0x1c
        /*001a*/ 	.short	(.L_39 - .L_38)


	//   ....[0]....
.L_38:
        /*001c*/ 	.word	0x00000010


	//----- nvinfo : EIATTR_SW_WAR
	.align		4
.L_39:
        /*0020*/ 	.byte	0x04, 0x36
        /*0022*/ 	.short	(.L_41 - .L_40)
.L_40:
        /*0024*/ 	.word	0x00000008
.L_41:


//--------------------- .nv.info._Z19arithmetic_kernel_3v --------------------------
	.section	.nv.info._Z19arithmetic_kernel_3v,"",@"SHT_CUDA_INFO"
	.sectionflags	@""
	.align	4


	//----- nvinfo : EIATTR_CUDA_API_VERSION
	.align		4
        /*0000*/ 	.byte	0x04, 0x37
        /*0002*/ 	.short	(.L_43 - .L_42)
.L_42:
        /*0004*/ 	.word	0x00000082


	//----- nvinfo : EIATTR_SPARSE_MMA_MASK
	.align		4
.L_43:
        /*0008*/ 	.byte	0x03, 0x50
        /*000a*/ 	.short	0x0000


	//----- nvinfo : EIATTR_MAXREG_COUNT
	.align		4
        /*000c*/ 	.byte	0x03, 0x1b
        /*000e*/ 	.short	0x00ff


	//----- nvinfo : EIATTR_MERCURY_ISA_VERSION
	.align		4
        /*0010*/ 	.byte	0x03, 0x5f
        /*0012*/ 	.short	0x0101


	//----- nvinfo : EIATTR_VRC_CTA_INIT_COUNT
	.align		4
        /*0014*/ 	.byte	0x02, 0x4a
	.zero		1
	.zero		1


	//----- nvinfo : EIATTR_EXIT_INSTR_OFFSETS
	.align		4
        /*0018*/ 	.byte	0x04, 0x1c
        /*001a*/ 	.short	(.L_45 - .L_44)


	//   ....[0]....
.L_44:
        /*001c*/ 	.word	0x00000010


	//----- nvinfo : EIATTR_SW_WAR
	.align		4
.L_45:
        /*0020*/ 	.byte	0x04, 0x36
        /*0022*/ 	.short	(.L_47 - .L_46)
.L_46:
        /*0024*/ 	.word	0x00000008
.L_47:


//--------------------- .nv.info._Z19arithmetic_kernel_2v --------------------------
	.section	.nv.info._Z19arithmetic_kernel_2v,"",@"SHT_CUDA_INFO"
	.sectionflags	@""
	.align	4


	//----- nvinfo : EIATTR_CUDA_API_VERSION
	.align		4
        /*0000*/ 	.byte	0x04, 0x37
        /*0002*/ 	.short	(.L_49 - .L_48)
.L_48:
        /*0004*/ 	.word	0x00000082


	//----- nvinfo : EIATTR_SPARSE_MMA_MASK
	.align		4
.L_49:
        /*0008*/ 	.byte	0x03, 0x50
        /*000a*/ 	.short	0x0000


	//----- nvinfo : EIATTR_MAXREG_COUNT
	.align		4
        /*000c*/ 	.byte	0x03, 0x1b
        /*000e*/ 	.short	0x00ff


	//----- nvinfo : EIATTR_MERCURY_ISA_VERSION
	.align		4
        /*0010*/ 	.byte	0x03, 0x5f
        /*0012*/ 	.short	0x0101


	//----- nvinfo : EIATTR_VRC_CTA_INIT_COUNT
	.align		4
        /*0014*/ 	.byte	0x02, 0x4a
	.zero		1
	.zero		1


	//----- nvinfo : EIATTR_EXIT_INSTR_OFFSETS
	.align		4
        /*0018*/ 	.byte	0x04, 0x1c
        /*001a*/ 	.short	(.L_51 - .L_50)


	//   ....[0]....
.L_50:
        /*001c*/ 	.word	0x00000010


	//----- nvinfo : EIATTR_SW_WAR
	.align		4
.L_51:
        /*0020*/ 	.byte	0x04, 0x36
        /*0022*/ 	.short	(.L_53 - .L_52)
.L_52:
        /*0024*/ 	.word	0x00000008
.L_53:


//--------------------- .nv.info._Z19arithmetic_kernel_1v --------------------------
	.section	.nv.info._Z19arithmetic_kernel_1v,"",@"SHT_CUDA_INFO"
	.sectionflags	@""
	.align	4


	//----- nvinfo : EIATTR_CUDA_API_VERSION
	.align		4
        /*0000*/ 	.byte	0x04, 0x37
        /*0002*/ 	.short	(.L_55 - .L_54)
.L_54:
        /*0004*/ 	.word	0x00000082


	//----- nvinfo : EIATTR_SPARSE_MMA_MASK
	.align		4
.L_55:
        /*0008*/ 	.byte	0x03, 0x50
        /*000a*/ 	.short	0x0000


	//----- nvinfo : EIATTR_MAXREG_COUNT
	.align		4
        /*000c*/ 	.byte	0x03, 0x1b
        /*000e*/ 	.short	0x00ff


	//----- nvinfo : EIATTR_MERCURY_ISA_VERSION
	.align		4
        /*0010*/ 	.byte	0x03, 0x5f
        /*0012*/ 	.short	0x0101


	//----- nvinfo : EIATTR_VRC_CTA_INIT_COUNT
	.align		4
        /*0014*/ 	.byte	0x02, 0x4a
	.zero		1
	.zero		1


	//----- nvinfo : EIATTR_EXIT_INSTR_OFFSETS
	.align		4
        /*0018*/ 	.byte	0x04, 0x1c
        /*001a*/ 	.short	(.L_57 - .L_56)


	//   ....[0]....
.L_56:
        /*001c*/ 	.word	0x00000010


	//----- nvinfo : EIATTR_SW_WAR
	.align		4
.L_57:
        /*0020*/ 	.byte	0x04, 0x36
        /*0022*/ 	.short	(.L_59 - .L_58)
.L_58:
        /*0024*/ 	.word	0x00000008
.L_59:


//--------------------- .nv.callgraph             --------------------------
	.section	.nv.callgraph,"",@"SHT_CUDA_CALLGRAPH"
	.align	4
	.sectionentsize	8
	.align		4
        /*0000*/ 	.word	0x00000000
	.align		4
        /*0004*/ 	.word	0xffffffff
	.align		4
        /*0008*/ 	.word	0x00000000
	.align		4
        /*000c*/ 	.word	0xfffffffe
	.align		4
        /*0010*/ 	.word	0x00000000
	.align		4
        /*0014*/ 	.word	0xfffffffd
	.align		4
        /*0018*/ 	.word	0x00000000
	.align		4
        /*001c*/ 	.word	0xfffffffc


//--------------------- .text._Z19arithmetic_kernel_5v --------------------------
	.section	.text._Z19arithmetic_kernel_5v,"ax",@progbits
	.align	128
        .global         _Z19arithmetic_kernel_5v
        .type           _Z19arithmetic_kernel_5v,@function
        .size           _Z19arithmetic_kernel_5v,(.L_x_5 - _Z19arithmetic_kernel_5v)
        .other          _Z19arithmetic_kernel_5v,@"STO_CUDA_ENTRY STV_DEFAULT"
_Z19arithmetic_kernel_5v:
.text._Z19arithmetic_kernel_5v:
[----:B------:R-:W-:Y:S01]  /*0000*/  LDC R1, c[0x0][0x37c] ;  /* 0x0000df00ff017b82 */ /* 0x000fe20000000800 */
[----:B------:R-:W-:Y:S05]  /*0010*/  EXIT ;  /* 0x000000000000794d */ /* 0x000fea0003800000 */
.L_x_0:
[----:B------:R-:W-:-:S00]  /*0020*/  BRA `(.L_x_0) ;  /* 0xfffffffc00fc7947 */ /* 0x000fc0000383ffff */
[----:B------:R-:W-:-:S00]  /*0030*/  NOP ;  /* 0x0000000000007918 */ /* 0x000fc00000000000 */
        /* <DEDUP_REMOVED lines=12> */
.L_x_5:


//--------------------- .text._Z19arithmetic_kernel_4v --------------------------
	.section	.text._Z19arithmetic_kernel_4v,"ax",@progbits
	.align	128
        .global         _Z19arithmetic_kernel_4v
        .type           _Z19arithmetic_kernel_4v,@function
        .size           _Z19arithmetic_kernel_4v,(.L_x_6 - _Z19arithmetic_kernel_4v)
        .other          _Z19arithmetic_kernel_4v,@"STO_CUDA_ENTRY STV_DEFAULT"
_Z19arithmetic_kernel_4v:
.text._Z19arithmetic_kernel_4v:
[----:B------:R-:W-:Y:S01]  /*0000*/  LDC R1, c[0x0][0x37c] ;  /* 0x0000df00ff017b82 */ /* 0x000fe20000000800 */
[----:B------:R-:W-:Y:S05]  /*0010*/  EXIT ;  /* 0x000000000000794d */ /* 0x000fea0003800000 */
.L_x_1:
        /* <DEDUP_REMOVED lines=14> */
.L_x_6:


//--------------------- .text._Z19arithmetic_kernel_3v --------------------------
	.section	.text._Z19arithmetic_kernel_3v,"ax",@progbits
	.align	128
        .global         _Z19arithmetic_kernel_3v
        .type           _Z19arithmetic_kernel_3v,@function
        .size           _Z19arithmetic_kernel_3v,(.L_x_7 - _Z19arithmetic_kernel_3v)
        .other          _Z19arithmetic_kernel_3v,@"STO_CUDA_ENTRY STV_DEFAULT"
_Z19arithmetic_kernel_3v:
.text._Z19arithmetic_kernel_3v:
[----:B------:R-:W-:Y:S01]  /*0000*/  LDC R1, c[0x0][0x37c] ;  /* 0x0000df00ff017b82 */ /* 0x000fe20000000800 */
[----:B------:R-:W-:Y:S05]  /*0010*/  EXIT ;  /* 0x000000000000794d */ /* 0x000fea0003800000 */
.L_x_2:
        /* <DEDUP_REMOVED lines=14> */
.L_x_7:


//--------------------- .text._Z19arithmetic_kernel_2v --------------------------
	.section	.text._Z19arithmetic_kernel_2v,"ax",@progbits
	.align	128
        .global         _Z19arithmetic_kernel_2v
        .type           _Z19arithmetic_kernel_2v,@function
        .size           _Z19arithmetic_kernel_2v,(.L_x_8 - _Z19arithmetic_kernel_2v)
        .other          _Z19arithmetic_kernel_2v,@"STO_CUDA_ENTRY STV_DEFAULT"
_Z19arithmetic_kernel_2v:
.text._Z19arithmetic_kernel_2v:
[----:B------:R-:W-:Y:S01]  /*0000*/  LDC R1, c[0x0][0x37c] ;  /* 0x0000df00ff017b82 */ /* 0x000fe20000000800 */
[----:B------:R-:W-:Y:S05]  /*0010*/  EXIT ;  /* 0x000000000000794d */ /* 0x000fea0003800000 */
.L_x_3:
        /* <DEDUP_REMOVED lines=14> */
.L_x_8:


//--------------------- .text._Z19arithmetic_kernel_1v --------------------------
	.section	.text._Z19arithmetic_kernel_1v,"ax",@progbits
	.align	128
        .global         _Z19arithmetic_kernel_1v
        .type           _Z19arithmetic_kernel_1v,@function
        .size           _Z19arithmetic_kernel_1v,(.L_x_9 - _Z19arithmetic_kernel_1v)
        .other          _Z19arithmetic_kernel_1v,@"STO_CUDA_ENTRY STV_DEFAULT"
_Z19arithmetic_kernel_1v:
.text._Z19arithmetic_kernel_1v:
[----:B------:R-:W-:Y:S01]  /*0000*/  LDC R1, c[0x0][0x37c] ;  /* 0x0000df00ff017b82 */ /* 0x000fe20000000800 */
[----:B------:R-:W-:Y:S05]  /*0010*/  EXIT ;  /* 0x000000000000794d */ /* 0x000fea0003800000 */
.L_x_4:
        /* <DEDUP_REMOVED lines=14> */
.L_x_9:


//--------------------- .nv.shared.reserved.0     --------------------------
	.section	.nv.shared.reserved.0,"aw",@nobits
	.weak		__nv_reservedSMEM_offset_0_alias
	.size		__nv_reservedSMEM_offset_0_alias, 0, 64
	.other		__nv_reservedSMEM_offset_0_alias,@"STO_CUDA_RESERVED_SHARED STV_DEFAULT"
__nv_reservedSMEM_offset_0_alias:
	.zero		0
	.zero		64


//--------------------- .nv.constant0._Z19arithmetic_kernel_5v --------------------------
	.section	.nv.constant0._Z19arithmetic_kernel_5v,"a",@progbits
	.sectionflags	@""
	.align	4
.nv.constant0._Z19arithmetic_kernel_5v:
	.zero		896


//--------------------- .nv.constant0._Z19arithmetic_kernel_4v --------------------------
	.section	.nv.constant0._Z19arithmetic_kernel_4v,"a",@progbits
	.sectionflags	@""
	.align	4
.nv.constant0._Z19arithmetic_kernel_4v:
	.zero		896


//--------------------- .nv.constant0._Z19arithmetic_kernel_3v --------------------------
	.section	.nv.constant0._Z19arithmetic_kernel_3v,"a",@progbits
	.sectionflags	@""
	.align	4
.nv.constant0._Z19arithmetic_kernel_3v:
	.zero		896


//--------------------- .nv.constant0._Z19arithmetic_kernel_2v --------------------------
	.section	.nv.constant0._Z19arithmetic_kernel_2v,"a",@progbits
	.sectionflags	@""
	.align	4
.nv.constant0._Z19arithmetic_kernel_2v:
	.zero		896


//--------------------- .nv.constant0._Z19arithmetic_kernel_1v --------------------------
	.section	.nv.constant0._Z19arithmetic_kernel_1v,"a",@progbits
	.sectionflags	@""
	.align	4
.nv.constant0._Z19arithmetic_kernel_1v:
	.zero		896


//--------------------- SYMBOLS --------------------------

	.type		.nv.reservedSmem.offset0,@object
	.size		.nv.reservedSmem.offset0,0x4
